//
// Generated by NVIDIA NVVM Compiler
//
// Compiler Build ID: CL-36424714
// Cuda compilation tools, release 13.0, V13.0.88
// Based on NVVM 20.0.0
//

.version 9.0
.target sm_100
.address_size 64

	// .globl	_Z20reduction_kernel_intPKiPii
// _ZZ20reduction_kernel_intPKiPiiE4smem has been demoted

.visible .entry _Z20reduction_kernel_intPKiPii(
	.param .u64 .ptr .align 1 _Z20reduction_kernel_intPKiPii_param_0,
	.param .u64 .ptr .align 1 _Z20reduction_kernel_intPKiPii_param_1,
	.param .u32 _Z20reduction_kernel_intPKiPii_param_2
)
{
	.reg .pred 	%p<7>;
	.reg .b32 	%r<29>;
	.reg .b64 	%rd<11>;
	// demoted variable
	.shared .align 4 .b8 _ZZ20reduction_kernel_intPKiPiiE4smem[1024];
	ld.param.u64 	%rd3, [_Z20reduction_kernel_intPKiPii_param_0];
	ld.param.u64 	%rd2, [_Z20reduction_kernel_intPKiPii_param_1];
	ld.param.u32 	%r13, [_Z20reduction_kernel_intPKiPii_param_2];
	cvta.to.global.u64 	%rd1, %rd3;
	mov.u32 	%r1, %tid.x;
	mov.u32 	%r2, %ctaid.x;
	mov.u32 	%r28, %ntid.x;
	mul.lo.s32 	%r15, %r28, %r2;
	shl.b32 	%r16, %r15, 1;
	add.s32 	%r4, %r16, %r1;
	setp.ge.u32 	%p1, %r4, %r13;
	mov.b32 	%r27, 0;
	@%p1 bra 	$L__BB0_2;
	mul.wide.u32 	%rd4, %r4, 4;
	add.s64 	%rd5, %rd1, %rd4;
	ld.global.nc.u32 	%r27, [%rd5];
$L__BB0_2:
	add.s32 	%r7, %r4, %r28;
	setp.ge.u32 	%p2, %r7, %r13;
	@%p2 bra 	$L__BB0_4;
	mul.wide.u32 	%rd6, %r7, 4;
	add.s64 	%rd7, %rd1, %rd6;
	ld.global.nc.u32 	%r17, [%rd7];
	add.s32 	%r27, %r17, %r27;
$L__BB0_4:
	shl.b32 	%r18, %r1, 2;
	mov.u32 	%r19, _ZZ20reduction_kernel_intPKiPiiE4smem;
	add.s32 	%r10, %r19, %r18;
	st.shared.u32 	[%r10], %r27;
	bar.sync 	0;
	setp.lt.u32 	%p3, %r28, 2;
	@%p3 bra 	$L__BB0_8;
$L__BB0_5:
	shr.u32 	%r12, %r28, 1;
	setp.ge.u32 	%p4, %r1, %r12;
	@%p4 bra 	$L__BB0_7;
	shl.b32 	%r20, %r12, 2;
	add.s32 	%r21, %r10, %r20;
	ld.shared.u32 	%r22, [%r21];
	ld.shared.u32 	%r23, [%r10];
	add.s32 	%r24, %r23, %r22;
	st.shared.u32 	[%r10], %r24;
$L__BB0_7:
	bar.sync 	0;
	setp.gt.u32 	%p5, %r28, 3;
	mov.u32 	%r28, %r12;
	@%p5 bra 	$L__BB0_5;
$L__BB0_8:
	setp.ne.s32 	%p6, %r1, 0;
	@%p6 bra 	$L__BB0_10;
	ld.shared.u32 	%r25, [_ZZ20reduction_kernel_intPKiPiiE4smem];
	cvta.to.global.u64 	%rd8, %rd2;
	mul.wide.u32 	%rd9, %r2, 4;
	add.s64 	%rd10, %rd8, %rd9;
	st.global.u32 	[%rd10], %r25;
$L__BB0_10:
	ret;

}


// ===== COMPILED SASS (sm_100) =====

	.target	sm_100

	.elftype	@"ET_EXEC"


//--------------------- .note.nv.tkinfo           --------------------------
	.section	.note.nv.tkinfo,"",@"SHT_NOTE"
	.sectionflags	@"SHF_NOTE_NV_TKINFO"
	.tkinfo
        /*0018*/ 	.word	0x00000002
        /*0030*/ 	.string	""
        /*0030*/ 	.string	"ptxas"
        /*0030*/ 	.string	"Cuda compilation tools, release 13.0, V13.0.88"
        /*0030*/ 	.string	"Build cuda_13.0.r13.0/compiler.36424714_0"
        /*0030*/ 	.string	"-arch sm_100 -m 64 "



//--------------------- .note.nv.cuinfo           --------------------------
	.section	.note.nv.cuinfo,"",@"SHT_NOTE"
	.sectionflags	@"SHF_NOTE_NV_CUINFO"
        /*0018*/ 	.short	0x0002
        /*001a*/ 	.short	0x0064
        /*001c*/ 	.short	0x0082
	.zero		2


//--------------------- .nv.info                  --------------------------
	.section	.nv.info,"",@"SHT_CUDA_INFO"
	.align	4


	//----- nvinfo : EIATTR_REGCOUNT
	.align		4
        /*0000*/ 	.byte	0x04, 0x2f
        /*0002*/ 	.short	(.L_1 - .L_0)
	.align		4
.L_0:
        /*0004*/ 	.word	index@(_Z20reduction_kernel_intPKiPii)
        /*0008*/ 	.word	0x00000010


	//----- nvinfo : EIATTR_FRAME_SIZE
	.align		4
.L_1:
        /*000c*/ 	.byte	0x04, 0x11
        /*000e*/ 	.short	(.L_3 - .L_2)
	.align		4
.L_2:
        /*0010*/ 	.word	index@(_Z20reduction_kernel_intPKiPii)
        /*0014*/ 	.word	0x00000000


	//----- nvinfo : EIATTR_MIN_STACK_SIZE
	.align		4
.L_3:
        /*0018*/ 	.byte	0x04, 0x12
        /*001a*/ 	.short	(.L_5 - .L_4)
	.align		4
.L_4:
        /*001c*/ 	.word	index@(_Z20reduction_kernel_intPKiPii)
        /*0020*/ 	.word	0x00000000
.L_5:


//--------------------- .nv.compat                --------------------------
	.section	.nv.compat,"",@"SHT_CUDA_COMPAT_INFO"
	.align	4
        /*0000*/ 	.byte	0x02, 0x09, 0x00, 0x00, 0x02, 0x02, 0x01, 0x00, 0x02, 0x05, 0x05, 0x00, 0x03, 0x07, 0x01, 0x01
        /*0010*/ 	.byte	0x02, 0x03, 0x00, 0x00, 0x02, 0x06, 0x01, 0x00, 0x04, 0x0b, 0x08, 0x00, 0x09, 0x00, 0x00, 0x00
        /*0020*/ 	.byte	0x00, 0x00, 0x00, 0x00


//--------------------- .nv.info._Z20reduction_kernel_intPKiPii --------------------------
	.section	.nv.info._Z20reduction_kernel_intPKiPii,"",@"SHT_CUDA_INFO"
	.sectionflags	@""
	.align	4


	//----- nvinfo : EIATTR_CUDA_API_VERSION
	.align		4
        /*0000*/ 	.byte	0x04, 0x37
        /*0002*/ 	.short	(.L_7 - .L_6)
.L_6:
        /*0004*/ 	.word	0x00000082


	//----- nvinfo : EIATTR_KPARAM_INFO
	.align		4
.L_7:
        /*0008*/ 	.byte	0x04, 0x17
        /*000a*/ 	.short	(.L_9 - .L_8)
.L_8:
        /*000c*/ 	.word	0x00000000
        /*0010*/ 	.short	0x0002
        /*0012*/ 	.short	0x0010
        /*0014*/ 	.byte	0x00, 0xf0, 0x11, 0x00


	//----- nvinfo : EIATTR_KPARAM_INFO
	.align		4
.L_9:
        /*0018*/ 	.byte	0x04, 0x17
        /*001a*/ 	.short	(.L_11 - .L_10)
.L_10:
        /*001c*/ 	.word	0x00000000
        /*0020*/ 	.short	0x0001
        /*0022*/ 	.short	0x0008
        /*0024*/ 	.byte	0x00, 0xf5, 0x21, 0x00


	//----- nvinfo : EIATTR_KPARAM_INFO
	.align		4
.L_11:
        /*0028*/ 	.byte	0x04, 0x17
        /*002a*/ 	.short	(.L_13 - .L_12)
.L_12:
        /*002c*/ 	.word	0x00000000
        /*0030*/ 	.short	0x0000
        /*0032*/ 	.short	0x0000
        /*0034*/ 	.byte	0x00, 0xf5, 0x21, 0x00


	//----- nvinfo : EIATTR_SPARSE_MMA_MASK
	.align		4
.L_13:
        /*0038*/ 	.byte	0x03, 0x50
        /*003a*/ 	.short	0x0000


	//----- nvinfo : EIATTR_MAXREG_COUNT
	.align		4
        /*003c*/ 	.byte	0x03, 0x1b
        /*003e*/ 	.short	0x00ff


	//----- nvinfo : EIATTR_NUM_BARRIERS
	.align		4
        /*0040*/ 	.byte	0x02, 0x4c
        /*0042*/ 	.byte	0x01
	.zero		1


	//----- nvinfo : EIATTR_MERCURY_ISA_VERSION
	.align		4
        /*0044*/ 	.byte	0x03, 0x5f
        /*0046*/ 	.short	0x0101


	//----- nvinfo : EIATTR_VRC_CTA_INIT_COUNT
	.align		4
        /*0048*/ 	.byte	0x02, 0x4a
	.zero		1
	.zero		1


	//----- nvinfo : EIATTR_EXIT_INSTR_OFFSETS
	.align		4
        /*004c*/ 	.byte	0x04, 0x1c
        /*004e*/ 	.short	(.L_15 - .L_14)


	//   ....[0]....
.L_14:
        /*0050*/ 	.word	0x00000280


	//   ....[1]....
        /*0054*/ 	.word	0x00000300


	//----- nvinfo : EIATTR_CBANK_PARAM_SIZE
	.align		4
.L_15:
        /*0058*/ 	.byte	0x03, 0x19
        /*005a*/ 	.short	0x0014


	//----- nvinfo : EIATTR_PARAM_CBANK
	.align		4
        /*005c*/ 	.byte	0x04, 0x0a
        /*005e*/ 	.short	(.L_17 - .L_16)
	.align		4
.L_16:
        /*0060*/ 	.word	index@(.nv.constant0._Z20reduction_kernel_intPKiPii)
        /*0064*/ 	.short	0x0380
        /*0066*/ 	.short	0x0014


	//----- nvinfo : EIATTR_SW_WAR
	.align		4
.L_17:
        /*0068*/ 	.byte	0x04, 0x36
        /*006a*/ 	.short	(.L_19 - .L_18)
.L_18:
        /*006c*/ 	.word	0x00000008
.L_19:


//--------------------- .nv.callgraph             --------------------------
	.section	.nv.callgraph,"",@"SHT_CUDA_CALLGRAPH"
	.align	4
	.sectionentsize	8
	.align		4
        /*0000*/ 	.word	0x00000000
	.align		4
        /*0004*/ 	.word	0xffffffff
	.align		4
        /*0008*/ 	.word	0x00000000
	.align		4
        /*000c*/ 	.word	0xfffffffe
	.align		4
        /*0010*/ 	.word	0x00000000
	.align		4
        /*0014*/ 	.word	0xfffffffd
	.align		4
        /*0018*/ 	.word	0x00000000
	.align		4
        /*001c*/ 	.word	0xfffffffc


//--------------------- .text._Z20reduction_kernel_intPKiPii --------------------------
	.section	.text._Z20reduction_kernel_intPKiPii,"ax",@progbits
	.align	128
        .global         _Z20reduction_kernel_intPKiPii
        .type           _Z20reduction_kernel_intPKiPii,@function
        .size           _Z20reduction_kernel_intPKiPii,(.L_x_3 - _Z20reduction_kernel_intPKiPii)
        .other          _Z20reduction_kernel_intPKiPii,@"STO_CUDA_ENTRY STV_DEFAULT"
_Z20reduction_kernel_intPKiPii:
.text._Z20reduction_kernel_intPKiPii:
[----:B------:R-:W-:Y:S01]  /*0000*/  LDC R1, c[0x0][0x37c] ;  /* 0x0000df00ff017b82 */ /* 0x000fe20000000800 */
[----:B------:R-:W0:Y:S01]  /*0010*/  S2R R11, SR_CTAID.X ;  /* 0x00000000000b7919 */ /* 0x000e220000002500 */
[----:B------:R-:W1:Y:S01]  /*0020*/  LDCU UR4, c[0x0][0x360] ;  /* 0x00006c00ff0477ac */ /* 0x000e620008000800 */
[----:B------:R-:W2:Y:S01]  /*0030*/  S2R R9, SR_TID.X ;  /* 0x0000000000097919 */ /* 0x000ea20000002100 */
[----:B------:R-:W3:Y:S01]  /*0040*/  LDCU UR5, c[0x0][0x390] ;  /* 0x00007200ff0577ac */ /* 0x000ee20008000800 */
[----:B------:R-:W4:Y:S01]  /*0050*/  LDCU.64 UR6, c[0x0][0x358] ;  /* 0x00006b00ff0677ac */ /* 0x000f220008000a00 */
[----:B-1----:R-:W-:Y:S02]  /*0060*/  IMAD.U32 R6, RZ, RZ, UR4 ;  /* 0x00000004ff067e24 */ /* 0x002fe4000f8e00ff */
[----:B0-----:R-:W-:-:S04]  /*0070*/  IMAD R0, R11, UR4, RZ ;  /* 0x000000040b007c24 */ /* 0x001fc8000f8e02ff */
[----:B--2---:R-:W-:Y:S02]  /*0080*/  IMAD R7, R0, 0x2, R9 ;  /* 0x0000000200077824 */ /* 0x004fe400078e0209 */
[----:B------:R-:W-:-:S03]  /*0090*/  IMAD.MOV.U32 R0, RZ, RZ, RZ ;  /* 0x000000ffff007224 */ /* 0x000fc600078e00ff */
[C---:B------:R-:W-:Y:S02]  /*00a0*/  IADD3 R13, PT, PT, R7.reuse, R6, RZ ;  /* 0x00000006070d7210 */ /* 0x040fe40007ffe0ff */
[----:B---3--:R-:W-:Y:S02]  /*00b0*/  ISETP.GE.U32.AND P0, PT, R7, UR5, PT ;  /* 0x0000000507007c0c */ /* 0x008fe4000bf06070 */
[----:B------:R-:W-:-:S11]  /*00c0*/  ISETP.GE.U32.AND P1, PT, R13, UR5, PT ;  /* 0x000000050d007c0c */ /* 0x000fd6000bf26070 */
[----:B------:R-:W0:Y:S08]  /*00d0*/  @!P0 LDC.64 R2, c[0x0][0x380] ;  /* 0x0000e000ff028b82 */ /* 0x000e300000000a00 */
[----:B------:R-:W1:Y:S01]  /*00e0*/  @!P1 LDC.64 R4, c[0x0][0x380] ;  /* 0x0000e000ff049b82 */ /* 0x000e620000000a00 */
[----:B0-----:R-:W-:-:S05]  /*00f0*/  @!P0 IMAD.WIDE.U32 R2, R7, 0x4, R2 ;  /* 0x0000000407028825 */ /* 0x001fca00078e0002 */
[----:B----4-:R-:W2:Y:S01]  /*0100*/  @!P0 LDG.E.CONSTANT R0, desc[UR6][R2.64] ;  /* 0x0000000602008981 */ /* 0x010ea2000c1e9900 */
[----:B-1----:R-:W-:-:S06]  /*0110*/  @!P1 IMAD.WIDE.U32 R4, R13, 0x4, R4 ;  /* 0x000000040d049825 */ /* 0x002fcc00078e0004 */
[----:B------:R-:W2:Y:S01]  /*0120*/  @!P1 LDG.E.CONSTANT R5, desc[UR6][R4.64] ;  /* 0x0000000604059981 */ /* 0x000ea2000c1e9900 */
[----:B------:R-:W0:Y:S01]  /*0130*/  S2UR UR5, SR_CgaCtaId ;  /* 0x00000000000579c3 */ /* 0x000e220000008800 */
[----:B------:R-:W-:Y:S01]  /*0140*/  UMOV UR4, 0x400 ;  /* 0x0000040000047882 */ /* 0x000fe20000000000 */
[----:B------:R-:W-:Y:S01]  /*0150*/  ISETP.GE.U32.AND P0, PT, R6, 0x2, PT ;  /* 0x000000020600780c */ /* 0x000fe20003f06070 */
[----:B0-----:R-:W-:-:S06]  /*0160*/  ULEA UR4, UR5, UR4, 0x18 ;  /* 0x0000000405047291 */ /* 0x001fcc000f8ec0ff */
[C---:B------:R-:W-:Y:S01]  /*0170*/  LEA R7, R9.reuse, UR4, 0x2 ;  /* 0x0000000409077c11 */ /* 0x040fe2000f8e10ff */
[----:B--2---:R-:W-:Y:S01]  /*0180*/  @!P1 IMAD.IADD R0, R0, 0x1, R5 ;  /* 0x0000000100009824 */ /* 0x004fe200078e0205 */
[----:B------:R-:W-:-:S04]  /*0190*/  ISETP.NE.AND P1, PT, R9, RZ, PT ;  /* 0x000000ff0900720c */ /* 0x000fc80003f25270 */
[----:B------:R0:W-:Y:S01]  /*01a0*/  STS [R7], R0 ;  /* 0x0000000007007388 */ /* 0x0001e20000000800 */
[----:B------:R-:W-:Y:S06]  /*01b0*/  BAR.SYNC.DEFER_BLOCKING 0x0 ;  /* 0x0000000000007b1d */ /* 0x000fec0000010000 */
[----:B------:R-:W-:Y:S05]  /*01c0*/  @!P0 BRA `(.L_x_0) ;  /* 0x00000000002c8947 */ /* 0x000fea0003800000 */
.L_x_1:
[----:B------:R-:W-:-:S04]  /*01d0*/  SHF.R.U32.HI R4, RZ, 0x1, R6 ;  /* 0x00000001ff047819 */ /* 0x000fc80000011606 */
[----:B------:R-:W-:-:S13]  /*01e0*/  ISETP.GE.U32.AND P0, PT, R9, R4, PT ;  /* 0x000000040900720c */ /* 0x000fda0003f06070 */
[----:B0-----:R-:W-:Y:S01]  /*01f0*/  @!P0 LEA R0, R4, R7, 0x2 ;  /* 0x0000000704008211 */ /* 0x001fe200078e10ff */
[----:B------:R-:W-:Y:S05]  /*0200*/  @!P0 LDS R3, [R7] ;  /* 0x0000000007038984 */ /* 0x000fea0000000800 */
[----:B------:R-:W0:Y:S02]  /*0210*/  @!P0 LDS R0, [R0] ;  /* 0x0000000000008984 */ /* 0x000e240000000800 */
[----:B0-----:R-:W-:-:S05]  /*0220*/  @!P0 IMAD.IADD R2, R0, 0x1, R3 ;  /* 0x0000000100028824 */ /* 0x001fca00078e0203 */
[----:B------:R1:W-:Y:S01]  /*0230*/  @!P0 STS [R7], R2 ;  /* 0x0000000207008388 */ /* 0x0003e20000000800 */
[----:B------:R-:W-:Y:S01]  /*0240*/  BAR.SYNC.DEFER_BLOCKING 0x0 ;  /* 0x0000000000007b1d */ /* 0x000fe20000010000 */
[----:B------:R-:W-:Y:S02]  /*0250*/  ISETP.GT.U32.AND P0, PT, R6, 0x3, PT ;  /* 0x000000030600780c */ /* 0x000fe40003f04070 */
[----:B------:R-:W-:-:S11]  /*0260*/  MOV R6, R4 ;  /* 0x0000000400067202 */ /* 0x000fd60000000f00 */
[----:B-1----:R-:W-:Y:S05]  /*0270*/  @P0 BRA `(.L_x_1) ;  /* 0xfffffffc00d40947 */ /* 0x002fea000383ffff */
.L_x_0:
[----:B------:R-:W-:Y:S05]  /*0280*/  @P1 EXIT ;  /* 0x000000000000194d */ /* 0x000fea0003800000 */
[----:B------:R-:W1:Y:S01]  /*0290*/  S2UR UR5, SR_CgaCtaId ;  /* 0x00000000000579c3 */ /* 0x000e620000008800 */
[----:B------:R-:W-:-:S07]  /*02a0*/  UMOV UR4, 0x400 ;  /* 0x0000040000047882 */ /* 0x000fce0000000000 */
[----:B------:R-:W2:Y:S01]  /*02b0*/  LDC.64 R2, c[0x0][0x388] ;  /* 0x0000e200ff027b82 */ /* 0x000ea20000000a00 */
[----:B-1----:R-:W-:Y:S01]  /*02c0*/  ULEA UR4, UR5, UR4, 0x18 ;  /* 0x0000000405047291 */ /* 0x002fe2000f8ec0ff */
[----:B--2---:R-:W-:-:S08]  /*02d0*/  IMAD.WIDE.U32 R2, R11, 0x4, R2 ;  /* 0x000000040b027825 */ /* 0x004fd000078e0002 */
[----:B------:R-:W1:Y:S04]  /*02e0*/  LDS R5, [UR4] ;  /* 0x00000004ff057984 */ /* 0x000e680008000800 */
[----:B-1----:R-:W-:Y:S01]  /*02f0*/  STG.E desc[UR6][R2.64], R5 ;  /* 0x0000000502007986 */ /* 0x002fe2000c101906 */
[----:B------:R-:W-:Y:S05]  /*0300*/  EXIT ;  /* 0x000000000000794d */ /* 0x000fea0003800000 */
.L_x_2:
[----:B------:R-:W-:-:S00]  /*0310*/  BRA `(.L_x_2) ;  /* 0xfffffffc00fc7947 */ /* 0x000fc0000383ffff */
[----:B------:R-:W-:-:S00]  /*0320*/  NOP ;  /* 0x0000000000007918 */ /* 0x000fc00000000000 */
        /* <DEDUP_REMOVED lines=13> */
.L_x_3:


//--------------------- .nv.shared._Z20reduction_kernel_intPKiPii --------------------------
	.section	.nv.shared._Z20reduction_kernel_intPKiPii,"aw",@nobits
	.sectionflags	@""
	.align	4
.nv.shared._Z20reduction_kernel_intPKiPii:
	.zero		2048


//--------------------- .nv.shared.reserved.0     --------------------------
	.section	.nv.shared.reserved.0,"aw",@nobits
	.weak		__nv_reservedSMEM_offset_0_alias
	.size		__nv_reservedSMEM_offset_0_alias, 0, 64
	.other		__nv_reservedSMEM_offset_0_alias,@"STO_CUDA_RESERVED_SHARED STV_DEFAULT"
__nv_reservedSMEM_offset_0_alias:
	.zero		0
	.zero		64


//--------------------- .nv.constant0._Z20reduction_kernel_intPKiPii --------------------------
	.section	.nv.constant0._Z20reduction_kernel_intPKiPii,"a",@progbits
	.sectionflags	@""
	.align	4
.nv.constant0._Z20reduction_kernel_intPKiPii:
	.zero		916


//--------------------- SYMBOLS --------------------------

	.type		.nv.reservedSmem.offset0,@object
	.size		.nv.reservedSmem.offset0,0x4
	.type		.nv.reservedSmem.cap,@object
	.size		.nv.reservedSmem.cap,0x4
